//
// Generated by NVIDIA NVVM Compiler
//
// Compiler Build ID: CL-36424714
// Cuda compilation tools, release 13.0, V13.0.88
// Based on NVVM 20.0.0
//

.version 9.0
.target sm_100
.address_size 64

	// .globl	_Z18vecMulMatrixKernelPfS_S_i
// _ZZ18vecMulMatrixKernelPfS_S_iE3Ads has been demoted
// _ZZ18vecMulMatrixKernelPfS_S_iE3Bds has been demoted

.visible .entry _Z18vecMulMatrixKernelPfS_S_i(
	.param .u64 .ptr .align 1 _Z18vecMulMatrixKernelPfS_S_i_param_0,
	.param .u64 .ptr .align 1 _Z18vecMulMatrixKernelPfS_S_i_param_1,
	.param .u64 .ptr .align 1 _Z18vecMulMatrixKernelPfS_S_i_param_2,
	.param .u32 _Z18vecMulMatrixKernelPfS_S_i_param_3
)
{
	.reg .pred 	%p<15>;
	.reg .b32 	%r<103>;
	.reg .b32 	%f<215>;
	.reg .b64 	%rd<17>;
	// demoted variable
	.shared .align 4 .b8 _ZZ18vecMulMatrixKernelPfS_S_iE3Ads[4096];
	// demoted variable
	.shared .align 4 .b8 _ZZ18vecMulMatrixKernelPfS_S_iE3Bds[4096];
	ld.param.u64 	%rd4, [_Z18vecMulMatrixKernelPfS_S_i_param_0];
	ld.param.u64 	%rd5, [_Z18vecMulMatrixKernelPfS_S_i_param_1];
	ld.param.u64 	%rd3, [_Z18vecMulMatrixKernelPfS_S_i_param_2];
	ld.param.u32 	%r53, [_Z18vecMulMatrixKernelPfS_S_i_param_3];
	cvta.to.global.u64 	%rd1, %rd5;
	cvta.to.global.u64 	%rd2, %rd4;
	mov.u32 	%r1, %tid.x;
	mov.u32 	%r2, %tid.y;
	mov.u32 	%r54, %ctaid.x;
	mov.u32 	%r55, %ctaid.y;
	mov.u32 	%r56, %ntid.y;
	mad.lo.s32 	%r3, %r55, %r56, %r2;
	mov.u32 	%r57, %ntid.x;
	mad.lo.s32 	%r4, %r54, %r57, %r1;
	max.s32 	%r58, %r3, %r4;
	setp.ge.s32 	%p1, %r58, %r53;
	@%p1 bra 	$L__BB0_22;
	mov.u32 	%r5, %nctaid.x;
	add.s32 	%r6, %r5, -1;
	setp.eq.s32 	%p2, %r6, 0;
	shl.b32 	%r60, %r2, 7;
	mov.u32 	%r61, _ZZ18vecMulMatrixKernelPfS_S_iE3Ads;
	add.s32 	%r7, %r61, %r60;
	shl.b32 	%r62, %r1, 2;
	add.s32 	%r8, %r7, %r62;
	mov.u32 	%r63, _ZZ18vecMulMatrixKernelPfS_S_iE3Bds;
	add.s32 	%r64, %r63, %r60;
	add.s32 	%r9, %r64, %r62;
	shl.b32 	%r65, %r1, 7;
	add.s32 	%r10, %r63, %r65;
	mov.f32 	%f214, 0f00000000;
	mov.b32 	%r93, 0;
	@%p2 bra 	$L__BB0_5;
	neg.s32 	%r92, %r5;
	mad.lo.s32 	%r91, %r53, %r3, %r1;
	mad.lo.s32 	%r90, %r2, %r53, %r4;
	shl.b32 	%r14, %r53, 5;
	mov.f32 	%f214, 0f00000000;
$L__BB0_3:
	mul.wide.s32 	%rd6, %r91, 4;
	add.s64 	%rd7, %rd2, %rd6;
	ld.global.f32 	%f19, [%rd7];
	st.shared.f32 	[%r8], %f19;
	mul.wide.s32 	%rd8, %r90, 4;
	add.s64 	%rd9, %rd1, %rd8;
	ld.global.f32 	%f20, [%rd9];
	st.shared.f32 	[%r9], %f20;
	bar.sync 	0;
	ld.shared.f32 	%f21, [%r7];
	ld.shared.f32 	%f22, [%r10];
	fma.rn.f32 	%f23, %f21, %f22, %f214;
	ld.shared.f32 	%f24, [%r7+4];
	ld.shared.f32 	%f25, [%r10+4];
	fma.rn.f32 	%f26, %f24, %f25, %f23;
	ld.shared.f32 	%f27, [%r7+8];
	ld.shared.f32 	%f28, [%r10+8];
	fma.rn.f32 	%f29, %f27, %f28, %f26;
	ld.shared.f32 	%f30, [%r7+12];
	ld.shared.f32 	%f31, [%r10+12];
	fma.rn.f32 	%f32, %f30, %f31, %f29;
	ld.shared.f32 	%f33, [%r7+16];
	ld.shared.f32 	%f34, [%r10+16];
	fma.rn.f32 	%f35, %f33, %f34, %f32;
	ld.shared.f32 	%f36, [%r7+20];
	ld.shared.f32 	%f37, [%r10+20];
	fma.rn.f32 	%f38, %f36, %f37, %f35;
	ld.shared.f32 	%f39, [%r7+24];
	ld.shared.f32 	%f40, [%r10+24];
	fma.rn.f32 	%f41, %f39, %f40, %f38;
	ld.shared.f32 	%f42, [%r7+28];
	ld.shared.f32 	%f43, [%r10+28];
	fma.rn.f32 	%f44, %f42, %f43, %f41;
	ld.shared.f32 	%f45, [%r7+32];
	ld.shared.f32 	%f46, [%r10+32];
	fma.rn.f32 	%f47, %f45, %f46, %f44;
	ld.shared.f32 	%f48, [%r7+36];
	ld.shared.f32 	%f49, [%r10+36];
	fma.rn.f32 	%f50, %f48, %f49, %f47;
	ld.shared.f32 	%f51, [%r7+40];
	ld.shared.f32 	%f52, [%r10+40];
	fma.rn.f32 	%f53, %f51, %f52, %f50;
	ld.shared.f32 	%f54, [%r7+44];
	ld.shared.f32 	%f55, [%r10+44];
	fma.rn.f32 	%f56, %f54, %f55, %f53;
	ld.shared.f32 	%f57, [%r7+48];
	ld.shared.f32 	%f58, [%r10+48];
	fma.rn.f32 	%f59, %f57, %f58, %f56;
	ld.shared.f32 	%f60, [%r7+52];
	ld.shared.f32 	%f61, [%r10+52];
	fma.rn.f32 	%f62, %f60, %f61, %f59;
	ld.shared.f32 	%f63, [%r7+56];
	ld.shared.f32 	%f64, [%r10+56];
	fma.rn.f32 	%f65, %f63, %f64, %f62;
	ld.shared.f32 	%f66, [%r7+60];
	ld.shared.f32 	%f67, [%r10+60];
	fma.rn.f32 	%f68, %f66, %f67, %f65;
	ld.shared.f32 	%f69, [%r7+64];
	ld.shared.f32 	%f70, [%r10+64];
	fma.rn.f32 	%f71, %f69, %f70, %f68;
	ld.shared.f32 	%f72, [%r7+68];
	ld.shared.f32 	%f73, [%r10+68];
	fma.rn.f32 	%f74, %f72, %f73, %f71;
	ld.shared.f32 	%f75, [%r7+72];
	ld.shared.f32 	%f76, [%r10+72];
	fma.rn.f32 	%f77, %f75, %f76, %f74;
	ld.shared.f32 	%f78, [%r7+76];
	ld.shared.f32 	%f79, [%r10+76];
	fma.rn.f32 	%f80, %f78, %f79, %f77;
	ld.shared.f32 	%f81, [%r7+80];
	ld.shared.f32 	%f82, [%r10+80];
	fma.rn.f32 	%f83, %f81, %f82, %f80;
	ld.shared.f32 	%f84, [%r7+84];
	ld.shared.f32 	%f85, [%r10+84];
	fma.rn.f32 	%f86, %f84, %f85, %f83;
	ld.shared.f32 	%f87, [%r7+88];
	ld.shared.f32 	%f88, [%r10+88];
	fma.rn.f32 	%f89, %f87, %f88, %f86;
	ld.shared.f32 	%f90, [%r7+92];
	ld.shared.f32 	%f91, [%r10+92];
	fma.rn.f32 	%f92, %f90, %f91, %f89;
	ld.shared.f32 	%f93, [%r7+96];
	ld.shared.f32 	%f94, [%r10+96];
	fma.rn.f32 	%f95, %f93, %f94, %f92;
	ld.shared.f32 	%f96, [%r7+100];
	ld.shared.f32 	%f97, [%r10+100];
	fma.rn.f32 	%f98, %f96, %f97, %f95;
	ld.shared.f32 	%f99, [%r7+104];
	ld.shared.f32 	%f100, [%r10+104];
	fma.rn.f32 	%f101, %f99, %f100, %f98;
	ld.shared.f32 	%f102, [%r7+108];
	ld.shared.f32 	%f103, [%r10+108];
	fma.rn.f32 	%f104, %f102, %f103, %f101;
	ld.shared.f32 	%f105, [%r7+112];
	ld.shared.f32 	%f106, [%r10+112];
	fma.rn.f32 	%f107, %f105, %f106, %f104;
	ld.shared.f32 	%f108, [%r7+116];
	ld.shared.f32 	%f109, [%r10+116];
	fma.rn.f32 	%f110, %f108, %f109, %f107;
	ld.shared.f32 	%f111, [%r7+120];
	ld.shared.f32 	%f112, [%r10+120];
	fma.rn.f32 	%f113, %f111, %f112, %f110;
	ld.shared.f32 	%f114, [%r7+124];
	ld.shared.f32 	%f115, [%r10+124];
	fma.rn.f32 	%f214, %f114, %f115, %f113;
	bar.sync 	0;
	add.s32 	%r92, %r92, 1;
	add.s32 	%r91, %r91, 32;
	add.s32 	%r90, %r90, %r14;
	setp.ne.s32 	%p3, %r92, -1;
	@%p3 bra 	$L__BB0_3;
	shl.b32 	%r93, %r6, 5;
$L__BB0_5:
	add.s32 	%r23, %r93, %r1;
	setp.ge.u32 	%p4, %r23, %r53;
	@%p4 bra 	$L__BB0_7;
	mad.lo.s32 	%r66, %r53, %r3, %r23;
	mul.wide.s32 	%rd10, %r66, 4;
	add.s64 	%rd11, %rd2, %rd10;
	ld.global.f32 	%f116, [%rd11];
	st.shared.f32 	[%r8], %f116;
$L__BB0_7:
	add.s32 	%r24, %r93, %r2;
	setp.ge.u32 	%p5, %r24, %r53;
	@%p5 bra 	$L__BB0_9;
	mad.lo.s32 	%r67, %r24, %r53, %r4;
	mul.wide.s32 	%rd12, %r67, 4;
	add.s64 	%rd13, %rd1, %rd12;
	ld.global.f32 	%f117, [%rd13];
	st.shared.f32 	[%r9], %f117;
$L__BB0_9:
	bar.sync 	0;
	and.b32  	%r69, %r53, 31;
	setp.eq.s32 	%p6, %r69, 0;
	selp.b32 	%r25, 32, %r69, %p6;
	and.b32  	%r26, %r25, 15;
	setp.lt.u32 	%p7, %r25, 16;
	mov.b32 	%r98, 0;
	@%p7 bra 	$L__BB0_12;
	and.b32  	%r98, %r25, 48;
	neg.s32 	%r96, %r98;
	add.s32 	%r72, %r60, %r61;
	add.s32 	%r95, %r72, 32;
	add.s32 	%r75, %r65, %r63;
	add.s32 	%r94, %r75, 32;
$L__BB0_11:
	.pragma "nounroll";
	ld.shared.f32 	%f119, [%r95+-32];
	ld.shared.f32 	%f120, [%r94+-32];
	fma.rn.f32 	%f121, %f119, %f120, %f214;
	ld.shared.f32 	%f122, [%r95+-28];
	ld.shared.f32 	%f123, [%r94+-28];
	fma.rn.f32 	%f124, %f122, %f123, %f121;
	ld.shared.f32 	%f125, [%r95+-24];
	ld.shared.f32 	%f126, [%r94+-24];
	fma.rn.f32 	%f127, %f125, %f126, %f124;
	ld.shared.f32 	%f128, [%r95+-20];
	ld.shared.f32 	%f129, [%r94+-20];
	fma.rn.f32 	%f130, %f128, %f129, %f127;
	ld.shared.f32 	%f131, [%r95+-16];
	ld.shared.f32 	%f132, [%r94+-16];
	fma.rn.f32 	%f133, %f131, %f132, %f130;
	ld.shared.f32 	%f134, [%r95+-12];
	ld.shared.f32 	%f135, [%r94+-12];
	fma.rn.f32 	%f136, %f134, %f135, %f133;
	ld.shared.f32 	%f137, [%r95+-8];
	ld.shared.f32 	%f138, [%r94+-8];
	fma.rn.f32 	%f139, %f137, %f138, %f136;
	ld.shared.f32 	%f140, [%r95+-4];
	ld.shared.f32 	%f141, [%r94+-4];
	fma.rn.f32 	%f142, %f140, %f141, %f139;
	ld.shared.f32 	%f143, [%r95];
	ld.shared.f32 	%f144, [%r94];
	fma.rn.f32 	%f145, %f143, %f144, %f142;
	ld.shared.f32 	%f146, [%r95+4];
	ld.shared.f32 	%f147, [%r94+4];
	fma.rn.f32 	%f148, %f146, %f147, %f145;
	ld.shared.f32 	%f149, [%r95+8];
	ld.shared.f32 	%f150, [%r94+8];
	fma.rn.f32 	%f151, %f149, %f150, %f148;
	ld.shared.f32 	%f152, [%r95+12];
	ld.shared.f32 	%f153, [%r94+12];
	fma.rn.f32 	%f154, %f152, %f153, %f151;
	ld.shared.f32 	%f155, [%r95+16];
	ld.shared.f32 	%f156, [%r94+16];
	fma.rn.f32 	%f157, %f155, %f156, %f154;
	ld.shared.f32 	%f158, [%r95+20];
	ld.shared.f32 	%f159, [%r94+20];
	fma.rn.f32 	%f160, %f158, %f159, %f157;
	ld.shared.f32 	%f161, [%r95+24];
	ld.shared.f32 	%f162, [%r94+24];
	fma.rn.f32 	%f163, %f161, %f162, %f160;
	ld.shared.f32 	%f164, [%r95+28];
	ld.shared.f32 	%f165, [%r94+28];
	fma.rn.f32 	%f214, %f164, %f165, %f163;
	add.s32 	%r96, %r96, 16;
	add.s32 	%r95, %r95, 64;
	add.s32 	%r94, %r94, 64;
	setp.ne.s32 	%p8, %r96, 0;
	@%p8 bra 	$L__BB0_11;
$L__BB0_12:
	setp.eq.s32 	%p9, %r26, 0;
	@%p9 bra 	$L__BB0_21;
	and.b32  	%r38, %r25, 7;
	setp.lt.u32 	%p10, %r26, 8;
	@%p10 bra 	$L__BB0_15;
	shl.b32 	%r76, %r98, 2;
	add.s32 	%r77, %r7, %r76;
	ld.shared.f32 	%f167, [%r77];
	add.s32 	%r78, %r10, %r76;
	ld.shared.f32 	%f168, [%r78];
	fma.rn.f32 	%f169, %f167, %f168, %f214;
	ld.shared.f32 	%f170, [%r77+4];
	ld.shared.f32 	%f171, [%r78+4];
	fma.rn.f32 	%f172, %f170, %f171, %f169;
	ld.shared.f32 	%f173, [%r77+8];
	ld.shared.f32 	%f174, [%r78+8];
	fma.rn.f32 	%f175, %f173, %f174, %f172;
	ld.shared.f32 	%f176, [%r77+12];
	ld.shared.f32 	%f177, [%r78+12];
	fma.rn.f32 	%f178, %f176, %f177, %f175;
	ld.shared.f32 	%f179, [%r77+16];
	ld.shared.f32 	%f180, [%r78+16];
	fma.rn.f32 	%f181, %f179, %f180, %f178;
	ld.shared.f32 	%f182, [%r77+20];
	ld.shared.f32 	%f183, [%r78+20];
	fma.rn.f32 	%f184, %f182, %f183, %f181;
	ld.shared.f32 	%f185, [%r77+24];
	ld.shared.f32 	%f186, [%r78+24];
	fma.rn.f32 	%f187, %f185, %f186, %f184;
	ld.shared.f32 	%f188, [%r77+28];
	ld.shared.f32 	%f189, [%r78+28];
	fma.rn.f32 	%f214, %f188, %f189, %f187;
	add.s32 	%r98, %r98, 8;
$L__BB0_15:
	setp.eq.s32 	%p11, %r38, 0;
	@%p11 bra 	$L__BB0_21;
	and.b32  	%r41, %r25, 3;
	setp.lt.u32 	%p12, %r38, 4;
	@%p12 bra 	$L__BB0_18;
	shl.b32 	%r79, %r98, 2;
	add.s32 	%r80, %r7, %r79;
	ld.shared.f32 	%f191, [%r80];
	add.s32 	%r81, %r10, %r79;
	ld.shared.f32 	%f192, [%r81];
	fma.rn.f32 	%f193, %f191, %f192, %f214;
	ld.shared.f32 	%f194, [%r80+4];
	ld.shared.f32 	%f195, [%r81+4];
	fma.rn.f32 	%f196, %f194, %f195, %f193;
	ld.shared.f32 	%f197, [%r80+8];
	ld.shared.f32 	%f198, [%r81+8];
	fma.rn.f32 	%f199, %f197, %f198, %f196;
	ld.shared.f32 	%f200, [%r80+12];
	ld.shared.f32 	%f201, [%r81+12];
	fma.rn.f32 	%f214, %f200, %f201, %f199;
	add.s32 	%r98, %r98, 4;
$L__BB0_18:
	setp.eq.s32 	%p13, %r41, 0;
	@%p13 bra 	$L__BB0_21;
	shl.b32 	%r83, %r98, 2;
	add.s32 	%r84, %r65, %r83;
	add.s32 	%r102, %r63, %r84;
	add.s32 	%r87, %r60, %r83;
	add.s32 	%r101, %r61, %r87;
	neg.s32 	%r100, %r41;
$L__BB0_20:
	.pragma "nounroll";
	ld.shared.f32 	%f202, [%r101];
	ld.shared.f32 	%f203, [%r102];
	fma.rn.f32 	%f214, %f202, %f203, %f214;
	add.s32 	%r102, %r102, 4;
	add.s32 	%r101, %r101, 4;
	add.s32 	%r100, %r100, 1;
	setp.ne.s32 	%p14, %r100, 0;
	@%p14 bra 	$L__BB0_20;
$L__BB0_21:
	bar.sync 	0;
	mad.lo.s32 	%r89, %r53, %r3, %r4;
	cvta.to.global.u64 	%rd14, %rd3;
	mul.wide.s32 	%rd15, %r89, 4;
	add.s64 	%rd16, %rd14, %rd15;
	st.global.f32 	[%rd16], %f214;
$L__BB0_22:
	ret;

}


// ===== COMPILED SASS (sm_100) =====

	.target	sm_100

	.elftype	@"ET_EXEC"


//--------------------- .note.nv.tkinfo           --------------------------
	.section	.note.nv.tkinfo,"",@"SHT_NOTE"
	.sectionflags	@"SHF_NOTE_NV_TKINFO"
	.tkinfo
        /*0018*/ 	.word	0x00000002
        /*0030*/ 	.string	""
        /*0030*/ 	.string	"ptxas"
        /*0030*/ 	.string	"Cuda compilation tools, release 13.0, V13.0.88"
        /*0030*/ 	.string	"Build cuda_13.0.r13.0/compiler.36424714_0"
        /*0030*/ 	.string	"-arch sm_100 -m 64 "



//--------------------- .note.nv.cuinfo           --------------------------
	.section	.note.nv.cuinfo,"",@"SHT_NOTE"
	.sectionflags	@"SHF_NOTE_NV_CUINFO"
        /*0018*/ 	.short	0x0002
        /*001a*/ 	.short	0x0064
        /*001c*/ 	.short	0x0082
	.zero		2


//--------------------- .nv.info                  --------------------------
	.section	.nv.info,"",@"SHT_CUDA_INFO"
	.align	4


	//----- nvinfo : EIATTR_REGCOUNT
	.align		4
        /*0000*/ 	.byte	0x04, 0x2f
        /*0002*/ 	.short	(.L_1 - .L_0)
	.align		4
.L_0:
        /*0004*/ 	.word	index@(_Z18vecMulMatrixKernelPfS_S_i)
        /*0008*/ 	.word	0x00000026


	//----- nvinfo : EIATTR_FRAME_SIZE
	.align		4
.L_1:
        /*000c*/ 	.byte	0x04, 0x11
        /*000e*/ 	.short	(.L_3 - .L_2)
	.align		4
.L_2:
        /*0010*/ 	.word	index@(_Z18vecMulMatrixKernelPfS_S_i)
        /*0014*/ 	.word	0x00000000


	//----- nvinfo : EIATTR_MIN_STACK_SIZE
	.align		4
.L_3:
        /*0018*/ 	.byte	0x04, 0x12
        /*001a*/ 	.short	(.L_5 - .L_4)
	.align		4
.L_4:
        /*001c*/ 	.word	index@(_Z18vecMulMatrixKernelPfS_S_i)
        /*0020*/ 	.word	0x00000000
.L_5:


//--------------------- .nv.compat                --------------------------
	.section	.nv.compat,"",@"SHT_CUDA_COMPAT_INFO"
	.align	4
        /*0000*/ 	.byte	0x02, 0x09, 0x00, 0x00, 0x02, 0x02, 0x01, 0x00, 0x02, 0x05, 0x05, 0x00, 0x03, 0x07, 0x01, 0x01
        /*0010*/ 	.byte	0x02, 0x03, 0x00, 0x00, 0x02, 0x06, 0x01, 0x00, 0x04, 0x0b, 0x08, 0x00, 0x09, 0x00, 0x00, 0x00
        /*0020*/ 	.byte	0x00, 0x00, 0x00, 0x00


//--------------------- .nv.info._Z18vecMulMatrixKernelPfS_S_i --------------------------
	.section	.nv.info._Z18vecMulMatrixKernelPfS_S_i,"",@"SHT_CUDA_INFO"
	.sectionflags	@""
	.align	4


	//----- nvinfo : EIATTR_CUDA_API_VERSION
	.align		4
        /*0000*/ 	.byte	0x04, 0x37
        /*0002*/ 	.short	(.L_7 - .L_6)
.L_6:
        /*0004*/ 	.word	0x00000082


	//----- nvinfo : EIATTR_KPARAM_INFO
	.align		4
.L_7:
        /*0008*/ 	.byte	0x04, 0x17
        /*000a*/ 	.short	(.L_9 - .L_8)
.L_8:
        /*000c*/ 	.word	0x00000000
        /*0010*/ 	.short	0x0003
        /*0012*/ 	.short	0x0018
        /*0014*/ 	.byte	0x00, 0xf0, 0x11, 0x00


	//----- nvinfo : EIATTR_KPARAM_INFO
	.align		4
.L_9:
        /*0018*/ 	.byte	0x04, 0x17
        /*001a*/ 	.short	(.L_11 - .L_10)
.L_10:
        /*001c*/ 	.word	0x00000000
        /*0020*/ 	.short	0x0002
        /*0022*/ 	.short	0x0010
        /*0024*/ 	.byte	0x00, 0xf5, 0x21, 0x00


	//----- nvinfo : EIATTR_KPARAM_INFO
	.align		4
.L_11:
        /*0028*/ 	.byte	0x04, 0x17
        /*002a*/ 	.short	(.L_13 - .L_12)
.L_12:
        /*002c*/ 	.word	0x00000000
        /*0030*/ 	.short	0x0001
        /*0032*/ 	.short	0x0008
        /*0034*/ 	.byte	0x00, 0xf5, 0x21, 0x00


	//----- nvinfo : EIATTR_KPARAM_INFO
	.align		4
.L_13:
        /*0038*/ 	.byte	0x04, 0x17
        /*003a*/ 	.short	(.L_15 - .L_14)
.L_14:
        /*003c*/ 	.word	0x00000000
        /*0040*/ 	.short	0x0000
        /*0042*/ 	.short	0x0000
        /*0044*/ 	.byte	0x00, 0xf5, 0x21, 0x00


	//----- nvinfo : EIATTR_SPARSE_MMA_MASK
	.align		4
.L_15:
        /*0048*/ 	.byte	0x03, 0x50
        /*004a*/ 	.short	0x0000


	//----- nvinfo : EIATTR_MAXREG_COUNT
	.align		4
        /*004c*/ 	.byte	0x03, 0x1b
        /*004e*/ 	.short	0x00ff


	//----- nvinfo : EIATTR_NUM_BARRIERS
	.align		4
        /*0050*/ 	.byte	0x02, 0x4c
        /*0052*/ 	.byte	0x01
	.zero		1


	//----- nvinfo : EIATTR_MERCURY_ISA_VERSION
	.align		4
        /*0054*/ 	.byte	0x03, 0x5f
        /*0056*/ 	.short	0x0101


	//----- nvinfo : EIATTR_VRC_CTA_INIT_COUNT
	.align		4
        /*0058*/ 	.byte	0x02, 0x4a
	.zero		1
	.zero		1


	//----- nvinfo : EIATTR_EXIT_INSTR_OFFSETS
	.align		4
        /*005c*/ 	.byte	0x04, 0x1c
        /*005e*/ 	.short	(.L_17 - .L_16)


	//   ....[0]....
.L_16:
        /*0060*/ 	.word	0x000000c0


	//   ....[1]....
        /*0064*/ 	.word	0x00000ce0


	//----- nvinfo : EIATTR_CBANK_PARAM_SIZE
	.align		4
.L_17:
        /*0068*/ 	.byte	0x03, 0x19
        /*006a*/ 	.short	0x001c


	//----- nvinfo : EIATTR_PARAM_CBANK
	.align		4
        /*006c*/ 	.byte	0x04, 0x0a
        /*006e*/ 	.short	(.L_19 - .L_18)
	.align		4
.L_18:
        /*0070*/ 	.word	index@(.nv.constant0._Z18vecMulMatrixKernelPfS_S_i)
        /*0074*/ 	.short	0x0380
        /*0076*/ 	.short	0x001c


	//----- nvinfo : EIATTR_SW_WAR
	.align		4
.L_19:
        /*0078*/ 	.byte	0x04, 0x36
        /*007a*/ 	.short	(.L_21 - .L_20)
.L_20:
        /*007c*/ 	.word	0x00000008
.L_21:


//--------------------- .nv.callgraph             --------------------------
	.section	.nv.callgraph,"",@"SHT_CUDA_CALLGRAPH"
	.align	4
	.sectionentsize	8
	.align		4
        /*0000*/ 	.word	0x00000000
	.align		4
        /*0004*/ 	.word	0xffffffff
	.align		4
        /*0008*/ 	.word	0x00000000
	.align		4
        /*000c*/ 	.word	0xfffffffe
	.align		4
        /*0010*/ 	.word	0x00000000
	.align		4
        /*0014*/ 	.word	0xfffffffd
	.align		4
        /*0018*/ 	.word	0x00000000
	.align		4
        /*001c*/ 	.word	0xfffffffc


//--------------------- .text._Z18vecMulMatrixKernelPfS_S_i --------------------------
	.section	.text._Z18vecMulMatrixKernelPfS_S_i,"ax",@progbits
	.align	128
        .global         _Z18vecMulMatrixKernelPfS_S_i
        .type           _Z18vecMulMatrixKernelPfS_S_i,@function
        .size           _Z18vecMulMatrixKernelPfS_S_i,(.L_x_9 - _Z18vecMulMatrixKernelPfS_S_i)
        .other          _Z18vecMulMatrixKernelPfS_S_i,@"STO_CUDA_ENTRY STV_DEFAULT"
_Z18vecMulMatrixKernelPfS_S_i:
.text._Z18vecMulMatrixKernelPfS_S_i:
[----:B------:R-:W-:Y:S01]  /*0000*/  LDC R1, c[0x0][0x37c] ;  /* 0x0000df00ff017b82 */ /* 0x000fe20000000800 */
[----:B------:R-:W0:Y:S07]  /*0010*/  S2R R0, SR_TID.Y ;  /* 0x0000000000007919 */ /* 0x000e2e0000002200 */
[----:B------:R-:W0:Y:S01]  /*0020*/  LDC R21, c[0x0][0x364] ;  /* 0x0000d900ff157b82 */ /* 0x000e220000000800 */
[----:B------:R-:W1:Y:S07]  /*0030*/  S2R R2, SR_TID.X ;  /* 0x0000000000027919 */ /* 0x000e6e0000002100 */
[----:B------:R-:W-:Y:S08]  /*0040*/  S2UR UR4, SR_CTAID.X ;  /* 0x00000000000479c3 */ /* 0x000ff00000002500 */
[----:B------:R-:W0:Y:S08]  /*0050*/  S2UR UR5, SR_CTAID.Y ;  /* 0x00000000000579c3 */ /* 0x000e300000002600 */
[----:B------:R-:W1:Y:S08]  /*0060*/  LDC R5, c[0x0][0x360] ;  /* 0x0000d800ff057b82 */ /* 0x000e700000000800 */
[----:B------:R-:W2:Y:S01]  /*0070*/  LDC R3, c[0x0][0x398] ;  /* 0x0000e600ff037b82 */ /* 0x000ea20000000800 */
[----:B0-----:R-:W-:-:S02]  /*0080*/  IMAD R21, R21, UR5, R0 ;  /* 0x0000000515157c24 */ /* 0x001fc4000f8e0200 */
[----:B-1----:R-:W-:-:S05]  /*0090*/  IMAD R20, R5, UR4, R2 ;  /* 0x0000000405147c24 */ /* 0x002fca000f8e0202 */
[----:B------:R-:W-:-:S04]  /*00a0*/  VIMNMX R4, PT, PT, R21, R20, !PT ;  /* 0x0000001415047248 */ /* 0x000fc80007fe0100 */
[----:B--2---:R-:W-:-:S13]  /*00b0*/  ISETP.GE.AND P0, PT, R4, R3, PT ;  /* 0x000000030400720c */ /* 0x004fda0003f06270 */
[----:B------:R-:W-:Y:S05]  /*00c0*/  @P0 EXIT ;  /* 0x000000000000094d */ /* 0x000fea0003800000 */
[----:B------:R-:W0:Y:S01]  /*00d0*/  S2UR UR7, SR_CgaCtaId ;  /* 0x00000000000779c3 */ /* 0x000e220000008800 */
[----:B------:R-:W1:Y:S01]  /*00e0*/  LDCU UR8, c[0x0][0x370] ;  /* 0x00006e00ff0877ac */ /* 0x000e620008000800 */
[----:B------:R-:W-:Y:S01]  /*00f0*/  HFMA2 R29, -RZ, RZ, 0, 0 ;  /* 0x00000000ff1d7431 */ /* 0x000fe200000001ff */
[----:B------:R-:W-:Y:S01]  /*0100*/  UMOV UR4, 0x400 ;  /* 0x0000040000047882 */ /* 0x000fe20000000000 */
[----:B------:R-:W2:Y:S01]  /*0110*/  LDCU.64 UR10, c[0x0][0x358] ;  /* 0x00006b00ff0a77ac */ /* 0x000ea20008000a00 */
[----:B------:R-:W-:Y:S02]  /*0120*/  UIADD3 UR5, UPT, UPT, UR4, 0x1000, URZ ;  /* 0x0000100004057890 */ /* 0x000fe4000fffe0ff */
[----:B0-----:R-:W-:Y:S02]  /*0130*/  ULEA UR6, UR7, UR4, 0x18 ;  /* 0x0000000407067291 */ /* 0x001fe4000f8ec0ff */
[----:B------:R-:W-:Y:S02]  /*0140*/  ULEA UR7, UR7, UR5, 0x18 ;  /* 0x0000000507077291 */ /* 0x000fe4000f8ec0ff */
[----:B-1----:R-:W-:-:S02]  /*0150*/  UIADD3 UR5, UPT, UPT, UR8, -0x1, URZ ;  /* 0xffffffff08057890 */ /* 0x002fc4000fffe0ff */
[C---:B------:R-:W-:Y:S01]  /*0160*/  LEA R23, R0.reuse, UR6, 0x7 ;  /* 0x0000000600177c11 */ /* 0x040fe2000f8e38ff */
[----:B------:R-:W-:Y:S01]  /*0170*/  UMOV UR4, URZ ;  /* 0x000000ff00047c82 */ /* 0x000fe20008000000 */
[----:B------:R-:W-:Y:S01]  /*0180*/  UISETP.NE.AND UP0, UPT, UR5, URZ, UPT ;  /* 0x000000ff0500728c */ /* 0x000fe2000bf05270 */
[----:B------:R-:W-:Y:S02]  /*0190*/  LEA R5, R0, UR7, 0x7 ;  /* 0x0000000700057c11 */ /* 0x000fe4000f8e38ff */
[C---:B------:R-:W-:Y:S02]  /*01a0*/  LEA R27, R2.reuse, R23, 0x2 ;  /* 0x00000017021b7211 */ /* 0x040fe400078e10ff */
[C---:B------:R-:W-:Y:S02]  /*01b0*/  LEA R22, R2.reuse, UR7, 0x7 ;  /* 0x0000000702167c11 */ /* 0x040fe4000f8e38ff */
[----:B------:R-:W-:Y:S02]  /*01c0*/  LEA R26, R2, R5, 0x2 ;  /* 0x00000005021a7211 */ /* 0x000fe400078e10ff */
[----:B--2---:R-:W-:Y:S05]  /*01d0*/  BRA.U !UP0, `(.L_x_0) ;  /* 0x0000000508107547 */ /* 0x004fea000b800000 */
[----:B------:R-:W0:Y:S01]  /*01e0*/  LDC.64 R32, c[0x0][0x380] ;  /* 0x0000e000ff207b82 */ /* 0x000e220000000a00 */
[-C--:B------:R-:W-:Y:S01]  /*01f0*/  IMAD R25, R21, R3.reuse, R2 ;  /* 0x0000000315197224 */ /* 0x080fe200078e0202 */
[----:B------:R-:W-:Y:S01]  /*0200*/  MOV R29, RZ ;  /* 0x000000ff001d7202 */ /* 0x000fe20000000f00 */
[----:B------:R-:W-:Y:S01]  /*0210*/  IMAD R24, R0, R3, R20 ;  /* 0x0000000300187224 */ /* 0x000fe200078e0214 */
[----:B------:R-:W-:-:S04]  /*0220*/  UIADD3 UR4, UPT, UPT, -UR8, URZ, URZ ;  /* 0x000000ff08047290 */ /* 0x000fc8000fffe1ff */
[----:B------:R-:W1:Y:S08]  /*0230*/  LDC.64 R30, c[0x0][0x388] ;  /* 0x0000e200ff1e7b82 */ /* 0x000e700000000a00 */
.L_x_1:
[----:B0-----:R-:W-:-:S04]  /*0240*/  IMAD.WIDE R4, R25, 0x4, R32 ;  /* 0x0000000419047825 */ /* 0x001fc800078e0220 */
[----:B-1----:R-:W-:Y:S01]  /*0250*/  IMAD.WIDE R34, R24, 0x4, R30 ;  /* 0x0000000418227825 */ /* 0x002fe200078e021e */
[----:B------:R-:W2:Y:S05]  /*0260*/  LDG.E R28, desc[UR10][R4.64] ;  /* 0x0000000a041c7981 */ /* 0x000eaa000c1e1900 */
[----:B------:R-:W3:Y:S01]  /*0270*/  LDG.E R35, desc[UR10][R34.64] ;  /* 0x0000000a22237981 */ /* 0x000ee2000c1e1900 */
[----:B------:R-:W-:Y:S01]  /*0280*/  UIADD3 UR4, UPT, UPT, UR4, 0x1, URZ ;  /* 0x0000000104047890 */ /* 0x000fe2000fffe0ff */
[----:B------:R-:W-:Y:S02]  /*0290*/  IADD3 R25, PT, PT, R25, 0x20, RZ ;  /* 0x0000002019197810 */ /* 0x000fe40007ffe0ff */
[----:B------:R-:W-:Y:S01]  /*02a0*/  LEA R24, R3, R24, 0x5 ;  /* 0x0000001803187211 */ /* 0x000fe200078e28ff */
[----:B------:R-:W-:Y:S01]  /*02b0*/  UISETP.NE.AND UP0, UPT, UR4, -0x1, UPT ;  /* 0xffffffff0400788c */ /* 0x000fe2000bf05270 */
[----:B--2---:R-:W-:Y:S04]  /*02c0*/  STS [R27], R28 ;  /* 0x0000001c1b007388 */ /* 0x004fe80000000800 */
[----:B---3--:R-:W-:Y:S01]  /*02d0*/  STS [R26], R35 ;  /* 0x000000231a007388 */ /* 0x008fe20000000800 */
[----:B------:R-:W-:Y:S06]  /*02e0*/  BAR.SYNC.DEFER_BLOCKING 0x0 ;  /* 0x0000000000007b1d */ /* 0x000fec0000010000 */
[----:B------:R-:W-:Y:S04]  /*02f0*/  LDS.128 R12, [R23] ;  /* 0x00000000170c7984 */ /* 0x000fe80000000c00 */
[----:B------:R-:W0:Y:S04]  /*0300*/  LDS.128 R16, [R22] ;  /* 0x0000000016107984 */ /* 0x000e280000000c00 */
[----:B------:R-:W-:Y:S04]  /*0310*/  LDS.128 R8, [R23+0x10] ;  /* 0x0000100017087984 */ /* 0x000fe80000000c00 */
[----:B------:R-:W1:Y:S01]  /*0320*/  LDS.128 R4, [R22+0x10] ;  /* 0x0000100016047984 */ /* 0x000e620000000c00 */
[----:B0-----:R-:W-:-:S04]  /*0330*/  FFMA R12, R12, R16, R29 ;  /* 0x000000100c0c7223 */ /* 0x001fc8000000001d */
[----:B------:R-:W-:-:S04]  /*0340*/  FFMA R13, R13, R17, R12 ;  /* 0x000000110d0d7223 */ /* 0x000fc8000000000c */
[----:B------:R-:W-:-:S04]  /*0350*/  FFMA R14, R14, R18, R13 ;  /* 0x000000120e0e7223 */ /* 0x000fc8000000000d */
[----:B------:R-:W-:Y:S02]  /*0360*/  FFMA R15, R15, R19, R14 ;  /* 0x000000130f0f7223 */ /* 0x000fe4000000000e */
[----:B------:R-:W-:Y:S02]  /*0370*/  LDS.128 R16, [R23+0x20] ;  /* 0x0000200017107984 */ /* 0x000fe40000000c00 */
[----:B-1----:R-:W-:Y:S02]  /*0380*/  FFMA R4, R8, R4, R15 ;  /* 0x0000000408047223 */ /* 0x002fe4000000000f */
[----:B------:R-:W0:Y:S02]  /*0390*/  LDS.128 R12, [R22+0x20] ;  /* 0x00002000160c7984 */ /* 0x000e240000000c00 */
[----:B------:R-:W-:-:S04]  /*03a0*/  FFMA R5, R9, R5, R4 ;  /* 0x0000000509057223 */ /* 0x000fc80000000004 */
[----:B------:R-:W-:-:S04]  /*03b0*/  FFMA R6, R10, R6, R5 ;  /* 0x000000060a067223 */ /* 0x000fc80000000005 */
[----:B------:R-:W-:Y:S02]  /*03c0*/  FFMA R7, R11, R7, R6 ;  /* 0x000000070b077223 */ /* 0x000fe40000000006 */
[----:B------:R-:W-:Y:S02]  /*03d0*/  LDS.128 R8, [R23+0x30] ;  /* 0x0000300017087984 */ /* 0x000fe40000000c00 */
[----:B0-----:R-:W-:Y:S02]  /*03e0*/  FFMA R12, R16, R12, R7 ;  /* 0x0000000c100c7223 */ /* 0x001fe40000000007 */
        /* <DEDUP_REMOVED lines=27> */
[----:B------:R-:W-:-:S04]  /*05a0*/  FFMA R15, R19, R15, R14 ;  /* 0x0000000f130f7223 */ /* 0x000fc8000000000e */
[----:B0-----:R-:W-:-:S04]  /*05b0*/  FFMA R4, R4, R8, R15 ;  /* 0x0000000804047223 */ /* 0x001fc8000000000f */
[----:B------:R-:W-:-:S04]  /*05c0*/  FFMA R5, R5, R9, R4 ;  /* 0x0000000905057223 */ /* 0x000fc80000000004 */
[----:B------:R-:W-:-:S04]  /*05d0*/  FFMA R6, R6, R10, R5 ;  /* 0x0000000a06067223 */ /* 0x000fc80000000005 */
[----:B------:R-:W-:Y:S01]  /*05e0*/  FFMA R29, R7, R11, R6 ;  /* 0x0000000b071d7223 */ /* 0x000fe20000000006 */
[----:B------:R-:W-:Y:S06]  /*05f0*/  BAR.SYNC.DEFER_BLOCKING 0x0 ;  /* 0x0000000000007b1d */ /* 0x000fec0000010000 */
[----:B------:R-:W-:Y:S05]  /*0600*/  BRA.U UP0, `(.L_x_1) ;  /* 0xfffffffd000c7547 */ /* 0x000fea000b83ffff */
[----:B------:R-:W-:-:S12]  /*0610*/  USHF.L.U32 UR4, UR5, 0x5, URZ ;  /* 0x0000000505047899 */ /* 0x000fd800080006ff */
.L_x_0:
[----:B------:R-:W-:Y:S02]  /*0620*/  IADD3 R8, PT, PT, R2, UR4, RZ ;  /* 0x0000000402087c10 */ /* 0x000fe4000fffe0ff */
[----:B------:R-:W-:Y:S02]  /*0630*/  IADD3 R10, PT, PT, R0, UR4, RZ ;  /* 0x00000004000a7c10 */ /* 0x000fe4000fffe0ff */
[-C--:B------:R-:W-:Y:S02]  /*0640*/  ISETP.GE.U32.AND P0, PT, R8, R3.reuse, PT ;  /* 0x000000030800720c */ /* 0x080fe40003f06070 */
[----:B------:R-:W-:-:S11]  /*0650*/  ISETP.GE.U32.AND P1, PT, R10, R3, PT ;  /* 0x000000030a00720c */ /* 0x000fd60003f26070 */
[----:B------:R-:W0:Y:S01]  /*0660*/  @!P0 LDC.64 R6, c[0x0][0x380] ;  /* 0x0000e000ff068b82 */ /* 0x000e220000000a00 */
[-C--:B------:R-:W-:Y:S02]  /*0670*/  @!P0 IMAD R9, R21, R3.reuse, R8 ;  /* 0x0000000315098224 */ /* 0x080fe400078e0208 */
[----:B------:R-:W-:-:S05]  /*0680*/  @!P1 IMAD R11, R10, R3, R20 ;  /* 0x000000030a0b9224 */ /* 0x000fca00078e0214 */
[----:B------:R-:W1:Y:S01]  /*0690*/  @!P1 LDC.64 R4, c[0x0][0x388] ;  /* 0x0000e200ff049b82 */ /* 0x000e620000000a00 */
[----:B0-----:R-:W-:-:S06]  /*06a0*/  @!P0 IMAD.WIDE R6, R9, 0x4, R6 ;  /* 0x0000000409068825 */ /* 0x001fcc00078e0206 */
[----:B------:R-:W2:Y:S01]  /*06b0*/  @!P0 LDG.E R6, desc[UR10][R6.64] ;  /* 0x0000000a06068981 */ /* 0x000ea2000c1e1900 */
[----:B-1----:R-:W-:-:S06]  /*06c0*/  @!P1 IMAD.WIDE R4, R11, 0x4, R4 ;  /* 0x000000040b049825 */ /* 0x002fcc00078e0204 */
[----:B------:R-:W3:Y:S01]  /*06d0*/  @!P1 LDG.E R5, desc[UR10][R4.64] ;  /* 0x0000000a04059981 */ /* 0x000ee2000c1e1900 */
[----:B------:R-:W-:-:S04]  /*06e0*/  LOP3.LUT P2, R24, R3, 0x1f, RZ, 0xc0, !PT ;  /* 0x0000001f03187812 */ /* 0x000fc8000784c0ff */
[----:B------:R-:W-:-:S04]  /*06f0*/  SEL R24, R24, 0x20, P2 ;  /* 0x0000002018187807 */ /* 0x000fc80001000000 */
[C---:B------:R-:W-:Y:S02]  /*0700*/  LOP3.LUT R28, R24.reuse, 0xf, RZ, 0xc0, !PT ;  /* 0x0000000f181c7812 */ /* 0x040fe400078ec0ff */
[----:B------:R-:W-:Y:S01]  /*0710*/  MOV R25, RZ ;  /* 0x000000ff00197202 */ /* 0x000fe20000000f00 */
[----:B--2---:R0:W-:Y:S01]  /*0720*/  @!P0 STS [R27], R6 ;  /* 0x000000061b008388 */ /* 0x0041e20000000800 */
[----:B------:R-:W-:-:S03]  /*0730*/  ISETP.GE.U32.AND P0, PT, R24, 0x10, PT ;  /* 0x000000101800780c */ /* 0x000fc60003f06070 */
[----:B---3--:R0:W-:Y:S01]  /*0740*/  @!P1 STS [R26], R5 ;  /* 0x000000051a009388 */ /* 0x0081e20000000800 */
[----:B------:R-:W-:Y:S01]  /*0750*/  BAR.SYNC.DEFER_BLOCKING 0x0 ;  /* 0x0000000000007b1d */ /* 0x000fe20000010000 */
[----:B------:R-:W-:-:S08]  /*0760*/  ISETP.NE.AND P1, PT, R28, RZ, PT ;  /* 0x000000ff1c00720c */ /* 0x000fd00003f25270 */
[----:B------:R-:W-:Y:S05]  /*0770*/  @!P0 BRA `(.L_x_2) ;  /* 0x0000000000848947 */ /* 0x000fea0003800000 */
[----:B------:R-:W-:Y:S02]  /*0780*/  LOP3.LUT R25, R24, 0x30, RZ, 0xc0, !PT ;  /* 0x0000003018197812 */ /* 0x000fe400078ec0ff */
[----:B0-----:R-:W-:Y:S02]  /*0790*/  IADD3 R27, PT, PT, R23, 0x20, RZ ;  /* 0x00000020171b7810 */ /* 0x001fe40007ffe0ff */
[----:B------:R-:W-:Y:S02]  /*07a0*/  IADD3 R26, PT, PT, R22, 0x20, RZ ;  /* 0x00000020161a7810 */ /* 0x000fe40007ffe0ff */
[----:B------:R-:W-:-:S07]  /*07b0*/  IADD3 R30, PT, PT, -R25, RZ, RZ ;  /* 0x000000ff191e7210 */ /* 0x000fce0007ffe1ff */
.L_x_3:
[----:B------:R-:W-:Y:S01]  /*07c0*/  LDS.128 R12, [R27+-0x20] ;  /* 0xffffe0001b0c7984 */ /* 0x000fe20000000c00 */
[----:B------:R-:W-:-:S03]  /*07d0*/  IADD3 R30, PT, PT, R30, 0x10, RZ ;  /* 0x000000101e1e7810 */ /* 0x000fc60007ffe0ff */
[----:B------:R-:W0:Y:S01]  /*07e0*/  LDS.128 R16, [R26+-0x20] ;  /* 0xffffe0001a107984 */ /* 0x000e220000000c00 */
[----:B------:R-:W-:-:S03]  /*07f0*/  ISETP.NE.AND P0, PT, R30, RZ, PT ;  /* 0x000000ff1e00720c */ /* 0x000fc60003f05270 */
[----:B------:R-:W-:Y:S04]  /*0800*/  LDS.128 R8, [R27+-0x10] ;  /* 0xfffff0001b087984 */ /* 0x000fe80000000c00 */
[----:B------:R-:W1:Y:S01]  /*0810*/  LDS.128 R4, [R26+-0x10] ;  /* 0xfffff0001a047984 */ /* 0x000e620000000c00 */
[----:B0-----:R-:W-:-:S04]  /*0820*/  FFMA R12, R12, R16, R29 ;  /* 0x000000100c0c7223 */ /* 0x001fc8000000001d */
[----:B------:R-:W-:-:S04]  /*0830*/  FFMA R13, R13, R17, R12 ;  /* 0x000000110d0d7223 */ /* 0x000fc8000000000c */
[----:B------:R-:W-:-:S04]  /*0840*/  FFMA R14, R14, R18, R13 ;  /* 0x000000120e0e7223 */ /* 0x000fc8000000000d */
[----:B------:R-:W-:Y:S02]  /*0850*/  FFMA R15, R15, R19, R14 ;  /* 0x000000130f0f7223 */ /* 0x000fe4000000000e */
[----:B------:R-:W-:Y:S02]  /*0860*/  LDS.128 R16, [R26] ;  /* 0x000000001a107984 */ /* 0x000fe40000000c00 */
[----:B-1----:R-:W-:Y:S02]  /*0870*/  FFMA R4, R8, R4, R15 ;  /* 0x0000000408047223 */ /* 0x002fe4000000000f */
[----:B------:R-:W0:Y:S02]  /*0880*/  LDS.128 R12, [R27] ;  /* 0x000000001b0c7984 */ /* 0x000e240000000c00 */
[----:B------:R-:W-:-:S04]  /*0890*/  FFMA R5, R9, R5, R4 ;  /* 0x0000000509057223 */ /* 0x000fc80000000004 */
[----:B------:R-:W-:-:S04]  /*08a0*/  FFMA R6, R10, R6, R5 ;  /* 0x000000060a067223 */ /* 0x000fc80000000005 */
[----:B------:R-:W-:Y:S02]  /*08b0*/  FFMA R7, R11, R7, R6 ;  /* 0x000000070b077223 */ /* 0x000fe40000000006 */
[----:B------:R1:W-:Y:S02]  /*08c0*/  LDS.128 R8, [R26+0x10] ;  /* 0x000010001a087984 */ /* 0x0003e40000000c00 */
[----:B-1----:R-:W-:Y:S01]  /*08d0*/  IADD3 R26, PT, PT, R26, 0x40, RZ ;  /* 0x000000401a1a7810 */ /* 0x002fe20007ffe0ff */
[----:B0-----:R-:W-:Y:S02]  /*08e0*/  FFMA R12, R12, R16, R7 ;  /* 0x000000100c0c7223 */ /* 0x001fe40000000007 */
[----:B------:R0:W1:Y:S02]  /*08f0*/  LDS.128 R4, [R27+0x10] ;  /* 0x000010001b047984 */ /* 0x0000640000000c00 */
[----:B------:R-:W-:-:S04]  /*0900*/  FFMA R13, R13, R17, R12 ;  /* 0x000000110d0d7223 */ /* 0x000fc8000000000c */
[----:B------:R-:W-:Y:S01]  /*0910*/  FFMA R14, R14, R18, R13 ;  /* 0x000000120e0e7223 */ /* 0x000fe2000000000d */
[----:B0-----:R-:W-:-:S03]  /*0920*/  IADD3 R27, PT, PT, R27, 0x40, RZ ;  /* 0x000000401b1b7810 */ /* 0x001fc60007ffe0ff */
[----:B------:R-:W-:-:S04]  /*0930*/  FFMA R15, R15, R19, R14 ;  /* 0x000000130f0f7223 */ /* 0x000fc8000000000e */
[----:B-1----:R-:W-:-:S04]  /*0940*/  FFMA R4, R4, R8, R15 ;  /* 0x0000000804047223 */ /* 0x002fc8000000000f */
[----:B------:R-:W-:-:S04]  /*0950*/  FFMA R5, R5, R9, R4 ;  /* 0x0000000905057223 */ /* 0x000fc80000000004 */
[----:B------:R-:W-:-:S04]  /*0960*/  FFMA R6, R6, R10, R5 ;  /* 0x0000000a06067223 */ /* 0x000fc80000000005 */
[----:B------:R-:W-:Y:S01]  /*0970*/  FFMA R29, R7, R11, R6 ;  /* 0x0000000b071d7223 */ /* 0x000fe20000000006 */
[----:B------:R-:W-:Y:S06]  /*0980*/  @P0 BRA `(.L_x_3) ;  /* 0xfffffffc008c0947 */ /* 0x000fec000383ffff */
.L_x_2:
[----:B------:R-:W-:Y:S05]  /*0990*/  @!P1 BRA `(.L_x_4) ;  /* 0x0000000000bc9947 */ /* 0x000fea0003800000 */
[----:B------:R-:W-:Y:S02]  /*09a0*/  ISETP.GE.U32.AND P0, PT, R28, 0x8, PT ;  /* 0x000000081c00780c */ /* 0x000fe40003f06070 */
[----:B0-----:R-:W-:-:S04]  /*09b0*/  LOP3.LUT R27, R24, 0x7, RZ, 0xc0, !PT ;  /* 0x00000007181b7812 */ /* 0x001fc800078ec0ff */
[----:B------:R-:W-:-:S07]  /*09c0*/  ISETP.NE.AND P1, PT, R27, RZ, PT ;  /* 0x000000ff1b00720c */ /* 0x000fce0003f25270 */
[----:B------:R-:W-:Y:S06]  /*09d0*/  @!P0 BRA `(.L_x_5) ;  /* 0x00000000003c8947 */ /* 0x000fec0003800000 */
[C---:B------:R-:W-:Y:S02]  /*09e0*/  LEA R26, R25.reuse, R23, 0x2 ;  /* 0x00000017191a7211 */ /* 0x040fe400078e10ff */
[C---:B------:R-:W-:Y:S02]  /*09f0*/  LEA R28, R25.reuse, R22, 0x2 ;  /* 0x00000016191c7211 */ /* 0x040fe400078e10ff */
[----:B------:R-:W-:Y:S01]  /*0a00*/  IADD3 R25, PT, PT, R25, 0x8, RZ ;  /* 0x0000000819197810 */ /* 0x000fe20007ffe0ff */
[----:B------:R-:W-:Y:S04]  /*0a10*/  LDS.128 R4, [R26] ;  /* 0x000000001a047984 */ /* 0x000fe80000000c00 */
[----:B------:R-:W0:Y:S04]  /*0a20*/  LDS.128 R8, [R28] ;  /* 0x000000001c087984 */ /* 0x000e280000000c00 */
[----:B------:R-:W-:Y:S04]  /*0a30*/  LDS.128 R12, [R26+0x10] ;  /* 0x000010001a0c7984 */ /* 0x000fe80000000c00 */
[----:B------:R-:W1:Y:S01]  /*0a40*/  LDS.128 R16, [R28+0x10] ;  /* 0x000010001c107984 */ /* 0x000e620000000c00 */
[----:B0-----:R-:W-:-:S04]  /*0a50*/  FFMA R4, R4, R8, R29 ;  /* 0x0000000804047223 */ /* 0x001fc8000000001d */
[----:B------:R-:W-:-:S04]  /*0a60*/  FFMA R5, R5, R9, R4 ;  /* 0x0000000905057223 */ /* 0x000fc80000000004 */
[----:B------:R-:W-:-:S04]  /*0a70*/  FFMA R6, R6, R10, R5 ;  /* 0x0000000a06067223 */ /* 0x000fc80000000005 */
[----:B------:R-:W-:-:S04]  /*0a80*/  FFMA R7, R7, R11, R6 ;  /* 0x0000000b07077223 */ /* 0x000fc80000000006 */
[----:B-1----:R-:W-:-:S04]  /*0a90*/  FFMA R12, R12, R16, R7 ;  /* 0x000000100c0c7223 */ /* 0x002fc80000000007 */
[----:B------:R-:W-:-:S04]  /*0aa0*/  FFMA R13, R13, R17, R12 ;  /* 0x000000110d0d7223 */ /* 0x000fc8000000000c */
[----:B------:R-:W-:-:S04]  /*0ab0*/  FFMA R14, R14, R18, R13 ;  /* 0x000000120e0e7223 */ /* 0x000fc8000000000d */
[----:B------:R-:W-:-:S07]  /*0ac0*/  FFMA R29, R15, R19, R14 ;  /* 0x000000130f1d7223 */ /* 0x000fce000000000e */
.L_x_5:
[----:B------:R-:W-:Y:S05]  /*0ad0*/  @!P1 BRA `(.L_x_4) ;  /* 0x00000000006c9947 */ /* 0x000fea0003800000 */
[----:B------:R-:W-:Y:S02]  /*0ae0*/  ISETP.GE.U32.AND P0, PT, R27, 0x4, PT ;  /* 0x000000041b00780c */ /* 0x000fe40003f06070 */
[----:B------:R-:W-:-:S04]  /*0af0*/  LOP3.LUT R24, R24, 0x3, RZ, 0xc0, !PT ;  /* 0x0000000318187812 */ /* 0x000fc800078ec0ff */
[----:B------:R-:W-:-:S07]  /*0b00*/  ISETP.NE.AND P1, PT, R24, RZ, PT ;  /* 0x000000ff1800720c */ /* 0x000fce0003f25270 */
[----:B------:R-:W-:Y:S06]  /*0b10*/  @!P0 BRA `(.L_x_6) ;  /* 0x0000000000248947 */ /* 0x000fec0003800000 */
[C---:B------:R-:W-:Y:S02]  /*0b20*/  LEA R4, R25.reuse, R23, 0x2 ;  /* 0x0000001719047211 */ /* 0x040fe400078e10ff */
[C---:B------:R-:W-:Y:S02]  /*0b30*/  LEA R8, R25.reuse, R22, 0x2 ;  /* 0x0000001619087211 */ /* 0x040fe400078e10ff */
[----:B------:R-:W-:Y:S02]  /*0b40*/  IADD3 R25, PT, PT, R25, 0x4, RZ ;  /* 0x0000000419197810 */ /* 0x000fe40007ffe0ff */
[----:B------:R-:W-:Y:S04]  /*0b50*/  LDS.128 R4, [R4] ;  /* 0x0000000004047984 */ /* 0x000fe80000000c00 */
[----:B------:R-:W0:Y:S02]  /*0b60*/  LDS.128 R8, [R8] ;  /* 0x0000000008087984 */ /* 0x000e240000000c00 */
[----:B0-----:R-:W-:-:S04]  /*0b70*/  FFMA R12, R4, R8, R29 ;  /* 0x00000008040c7223 */ /* 0x001fc8000000001d */
[----:B------:R-:W-:-:S04]  /*0b80*/  FFMA R5, R5, R9, R12 ;  /* 0x0000000905057223 */ /* 0x000fc8000000000c */
[----:B------:R-:W-:-:S04]  /*0b90*/  FFMA R6, R6, R10, R5 ;  /* 0x0000000a06067223 */ /* 0x000fc80000000005 */
[----:B------:R-:W-:-:S07]  /*0ba0*/  FFMA R29, R7, R11, R6 ;  /* 0x0000000b071d7223 */ /* 0x000fce0000000006 */
.L_x_6:
[----:B------:R-:W-:Y:S05]  /*0bb0*/  @!P1 BRA `(.L_x_4) ;  /* 0x0000000000349947 */ /* 0x000fea0003800000 */
[-C--:B------:R-:W-:Y:S02]  /*0bc0*/  LEA R2, R2, R25.reuse, 0x5 ;  /* 0x0000001902027211 */ /* 0x080fe400078e28ff */
[----:B------:R-:W-:Y:S02]  /*0bd0*/  LEA R25, R0, R25, 0x5 ;  /* 0x0000001900197211 */ /* 0x000fe400078e28ff */
[----:B------:R-:W-:Y:S02]  /*0be0*/  LEA R0, R2, UR7, 0x2 ;  /* 0x0000000702007c11 */ /* 0x000fe4000f8e10ff */
[----:B------:R-:W-:Y:S02]  /*0bf0*/  IADD3 R24, PT, PT, -R24, RZ, RZ ;  /* 0x000000ff18187210 */ /* 0x000fe40007ffe1ff */
[----:B------:R-:W-:-:S07]  /*0c00*/  LEA R2, R25, UR6, 0x2 ;  /* 0x0000000619027c11 */ /* 0x000fce000f8e10ff */
.L_x_7:
[----:B------:R0:W-:Y:S01]  /*0c10*/  LDS R4, [R2] ;  /* 0x0000000002047984 */ /* 0x0001e20000000800 */
[----:B------:R-:W-:-:S03]  /*0c20*/  IADD3 R24, PT, PT, R24, 0x1, RZ ;  /* 0x0000000118187810 */ /* 0x000fc60007ffe0ff */
[----:B------:R1:W2:Y:S01]  /*0c30*/  LDS R5, [R0] ;  /* 0x0000000000057984 */ /* 0x0002a20000000800 */
[----:B------:R-:W-:Y:S02]  /*0c40*/  ISETP.NE.AND P0, PT, R24, RZ, PT ;  /* 0x000000ff1800720c */ /* 0x000fe40003f05270 */
[----:B0-----:R-:W-:Y:S02]  /*0c50*/  IADD3 R2, PT, PT, R2, 0x4, RZ ;  /* 0x0000000402027810 */ /* 0x001fe40007ffe0ff */
[----:B-1----:R-:W-:Y:S01]  /*0c60*/  IADD3 R0, PT, PT, R0, 0x4, RZ ;  /* 0x0000000400007810 */ /* 0x002fe20007ffe0ff */
[----:B--2---:R-:W-:-:S08]  /*0c70*/  FFMA R29, R4, R5, R29 ;  /* 0x00000005041d7223 */ /* 0x004fd0000000001d */
[----:B------:R-:W-:Y:S05]  /*0c80*/  @P0 BRA `(.L_x_7) ;  /* 0xfffffffc00e00947 */ /* 0x000fea000383ffff */
.L_x_4:
[----:B0-----:R-:W0:Y:S01]  /*0c90*/  LDC.64 R4, c[0x0][0x390] ;  /* 0x0000e400ff047b82 */ /* 0x001e220000000a00 */
[----:B------:R-:W-:-:S04]  /*0ca0*/  IMAD R3, R21, R3, R20 ;  /* 0x0000000315037224 */ /* 0x000fc800078e0214 */
[----:B0-----:R-:W-:-:S03]  /*0cb0*/  IMAD.WIDE R2, R3, 0x4, R4 ;  /* 0x0000000403027825 */ /* 0x001fc600078e0204 */
[----:B------:R-:W-:Y:S06]  /*0cc0*/  BAR.SYNC.DEFER_BLOCKING 0x0 ;  /* 0x0000000000007b1d */ /* 0x000fec0000010000 */
[----:B------:R-:W-:Y:S01]  /*0cd0*/  STG.E desc[UR10][R2.64], R29 ;  /* 0x0000001d02007986 */ /* 0x000fe2000c10190a */
[----:B------:R-:W-:Y:S05]  /*0ce0*/  EXIT ;  /* 0x000000000000794d */ /* 0x000fea0003800000 */
.L_x_8:
[----:B------:R-:W-:-:S00]  /*0cf0*/  BRA `(.L_x_8) ;  /* 0xfffffffc00fc7947 */ /* 0x000fc0000383ffff */
[----:B------:R-:W-:-:S00]  /*0d00*/  NOP ;  /* 0x0000000000007918 */ /* 0x000fc00000000000 */
[----:B------:R-:W-:-:S00]  /*0d10*/  NOP ;  /* 0x0000000000007918 */ /* 0x000fc00000000000 */
[----:B------:R-:W-:-:S00]  /*0d20*/  NOP ;  /* 0x0000000000007918 */ /* 0x000fc00000000000 */
[----:B------:R-:W-:-:S00]  /*0d30*/  NOP ;  /* 0x0000000000007918 */ /* 0x000fc00000000000 */
[----:B------:R-:W-:-:S00]  /*0d40*/  NOP ;  /* 0x0000000000007918 */ /* 0x000fc00000000000 */
[----:B------:R-:W-:-:S00]  /*0d50*/  NOP ;  /* 0x0000000000007918 */ /* 0x000fc00000000000 */
[----:B------:R-:W-:-:S00]  /*0d60*/  NOP ;  /* 0x0000000000007918 */ /* 0x000fc00000000000 */
[----:B------:R-:W-:-:S00]  /*0d70*/  NOP ;  /* 0x0000000000007918 */ /* 0x000fc00000000000 */
.L_x_9:


//--------------------- .nv.shared._Z18vecMulMatrixKernelPfS_S_i --------------------------
	.section	.nv.shared._Z18vecMulMatrixKernelPfS_S_i,"aw",@nobits
	.sectionflags	@""
	.align	4
.nv.shared._Z18vecMulMatrixKernelPfS_S_i:
	.zero		9216


//--------------------- .nv.shared.reserved.0     --------------------------
	.section	.nv.shared.reserved.0,"aw",@nobits
	.weak		__nv_reservedSMEM_offset_0_alias
	.size		__nv_reservedSMEM_offset_0_alias, 0, 64
	.other		__nv_reservedSMEM_offset_0_alias,@"STO_CUDA_RESERVED_SHARED STV_DEFAULT"
__nv_reservedSMEM_offset_0_alias:
	.zero		0
	.zero		64


//--------------------- .nv.constant0._Z18vecMulMatrixKernelPfS_S_i --------------------------
	.section	.nv.constant0._Z18vecMulMatrixKernelPfS_S_i,"a",@progbits
	.sectionflags	@""
	.align	4
.nv.constant0._Z18vecMulMatrixKernelPfS_S_i:
	.zero		924


//--------------------- SYMBOLS --------------------------

	.type		.nv.reservedSmem.offset0,@object
	.size		.nv.reservedSmem.offset0,0x4
	.type		.nv.reservedSmem.cap,@object
	.size		.nv.reservedSmem.cap,0x4
